//
// Generated by NVIDIA NVVM Compiler
//
// Compiler Build ID: CL-36424714
// Cuda compilation tools, release 13.0, V13.0.88
// Based on NVVM 20.0.0
//

.version 9.0
.target sm_100
.address_size 64

	// .globl	_Z7count_pPKiPiii

.visible .entry _Z7count_pPKiPiii(
	.param .u64 .ptr .align 1 _Z7count_pPKiPiii_param_0,
	.param .u64 .ptr .align 1 _Z7count_pPKiPiii_param_1,
	.param .u32 _Z7count_pPKiPiii_param_2,
	.param .u32 _Z7count_pPKiPiii_param_3
)
{
	.reg .pred 	%p<3>;
	.reg .b32 	%r<10>;
	.reg .b64 	%rd<7>;

	ld.param.u64 	%rd1, [_Z7count_pPKiPiii_param_0];
	ld.param.u64 	%rd2, [_Z7count_pPKiPiii_param_1];
	ld.param.u32 	%r3, [_Z7count_pPKiPiii_param_2];
	ld.param.u32 	%r2, [_Z7count_pPKiPiii_param_3];
	mov.u32 	%r4, %ctaid.x;
	mov.u32 	%r5, %ntid.x;
	mov.u32 	%r6, %tid.x;
	mad.lo.s32 	%r1, %r4, %r5, %r6;
	setp.ge.s32 	%p1, %r1, %r3;
	@%p1 bra 	$L__BB0_2;
	cvta.to.global.u64 	%rd3, %rd1;
	cvta.to.global.u64 	%rd4, %rd2;
	mul.wide.s32 	%rd5, %r1, 4;
	add.s64 	%rd6, %rd3, %rd5;
	ld.global.u32 	%r7, [%rd6];
	setp.eq.s32 	%p2, %r7, %r2;
	selp.u32 	%r8, 1, 0, %p2;
	atom.global.add.u32 	%r9, [%rd4], %r8;
$L__BB0_2:
	ret;

}


// ===== COMPILED SASS (sm_100) =====

	.target	sm_100

	.elftype	@"ET_EXEC"


//--------------------- .note.nv.tkinfo           --------------------------
	.section	.note.nv.tkinfo,"",@"SHT_NOTE"
	.sectionflags	@"SHF_NOTE_NV_TKINFO"
	.tkinfo
        /*0018*/ 	.word	0x00000002
        /*0030*/ 	.string	""
        /*0030*/ 	.string	"ptxas"
        /*0030*/ 	.string	"Cuda compilation tools, release 13.0, V13.0.88"
        /*0030*/ 	.string	"Build cuda_13.0.r13.0/compiler.36424714_0"
        /*0030*/ 	.string	"-arch sm_100 -m 64 "



//--------------------- .note.nv.cuinfo           --------------------------
	.section	.note.nv.cuinfo,"",@"SHT_NOTE"
	.sectionflags	@"SHF_NOTE_NV_CUINFO"
        /*0018*/ 	.short	0x0002
        /*001a*/ 	.short	0x0064
        /*001c*/ 	.short	0x0082
	.zero		2


//--------------------- .nv.info                  --------------------------
	.section	.nv.info,"",@"SHT_CUDA_INFO"
	.align	4


	//----- nvinfo : EIATTR_REGCOUNT
	.align		4
        /*0000*/ 	.byte	0x04, 0x2f
        /*0002*/ 	.short	(.L_1 - .L_0)
	.align		4
.L_0:
        /*0004*/ 	.word	index@(_Z7count_pPKiPiii)
        /*0008*/ 	.word	0x0000000a


	//----- nvinfo : EIATTR_FRAME_SIZE
	.align		4
.L_1:
        /*000c*/ 	.byte	0x04, 0x11
        /*000e*/ 	.short	(.L_3 - .L_2)
	.align		4
.L_2:
        /*0010*/ 	.word	index@(_Z7count_pPKiPiii)
        /*0014*/ 	.word	0x00000000


	//----- nvinfo : EIATTR_MIN_STACK_SIZE
	.align		4
.L_3:
        /*0018*/ 	.byte	0x04, 0x12
        /*001a*/ 	.short	(.L_5 - .L_4)
	.align		4
.L_4:
        /*001c*/ 	.word	index@(_Z7count_pPKiPiii)
        /*0020*/ 	.word	0x00000000
.L_5:


//--------------------- .nv.compat                --------------------------
	.section	.nv.compat,"",@"SHT_CUDA_COMPAT_INFO"
	.align	4
        /*0000*/ 	.byte	0x02, 0x09, 0x00, 0x00, 0x02, 0x02, 0x01, 0x00, 0x02, 0x05, 0x05, 0x00, 0x03, 0x07, 0x01, 0x01
        /*0010*/ 	.byte	0x02, 0x03, 0x00, 0x00, 0x02, 0x06, 0x01, 0x00, 0x04, 0x0b, 0x08, 0x00, 0x09, 0x00, 0x00, 0x00
        /*0020*/ 	.byte	0x00, 0x00, 0x00, 0x00


//--------------------- .nv.info._Z7count_pPKiPiii --------------------------
	.section	.nv.info._Z7count_pPKiPiii,"",@"SHT_CUDA_INFO"
	.sectionflags	@""
	.align	4


	//----- nvinfo : EIATTR_CUDA_API_VERSION
	.align		4
        /*0000*/ 	.byte	0x04, 0x37
        /*0002*/ 	.short	(.L_7 - .L_6)
.L_6:
        /*0004*/ 	.word	0x00000082


	//----- nvinfo : EIATTR_KPARAM_INFO
	.align		4
.L_7:
        /*0008*/ 	.byte	0x04, 0x17
        /*000a*/ 	.short	(.L_9 - .L_8)
.L_8:
        /*000c*/ 	.word	0x00000000
        /*0010*/ 	.short	0x0003
        /*0012*/ 	.short	0x0014
        /*0014*/ 	.byte	0x00, 0xf0, 0x11, 0x00


	//----- nvinfo : EIATTR_KPARAM_INFO
	.align		4
.L_9:
        /*0018*/ 	.byte	0x04, 0x17
        /*001a*/ 	.short	(.L_11 - .L_10)
.L_10:
        /*001c*/ 	.word	0x00000000
        /*0020*/ 	.short	0x0002
        /*0022*/ 	.short	0x0010
        /*0024*/ 	.byte	0x00, 0xf0, 0x11, 0x00


	//----- nvinfo : EIATTR_KPARAM_INFO
	.align		4
.L_11:
        /*0028*/ 	.byte	0x04, 0x17
        /*002a*/ 	.short	(.L_13 - .L_12)
.L_12:
        /*002c*/ 	.word	0x00000000
        /*0030*/ 	.short	0x0001
        /*0032*/ 	.short	0x0008
        /*0034*/ 	.byte	0x00, 0xf5, 0x21, 0x00


	//----- nvinfo : EIATTR_KPARAM_INFO
	.align		4
.L_13:
        /*0038*/ 	.byte	0x04, 0x17
        /*003a*/ 	.short	(.L_15 - .L_14)
.L_14:
        /*003c*/ 	.word	0x00000000
        /*0040*/ 	.short	0x0000
        /*0042*/ 	.short	0x0000
        /*0044*/ 	.byte	0x00, 0xf5, 0x21, 0x00


	//----- nvinfo : EIATTR_SPARSE_MMA_MASK
	.align		4
.L_15:
        /*0048*/ 	.byte	0x03, 0x50
        /*004a*/ 	.short	0x0000


	//----- nvinfo : EIATTR_MAXREG_COUNT
	.align		4
        /*004c*/ 	.byte	0x03, 0x1b
        /*004e*/ 	.short	0x00ff


	//----- nvinfo : EIATTR_MERCURY_ISA_VERSION
	.align		4
        /*0050*/ 	.byte	0x03, 0x5f
        /*0052*/ 	.short	0x0101


	//----- nvinfo : EIATTR_INT_WARP_WIDE_INSTR_OFFSETS
	.align		4
        /*0054*/ 	.byte	0x04, 0x31
        /*0056*/ 	.short	(.L_17 - .L_16)


	//   ....[0]....
.L_16:
        /*0058*/ 	.word	0x00000100


	//   ....[1]....
        /*005c*/ 	.word	0x00000130


	//----- nvinfo : EIATTR_VRC_CTA_INIT_COUNT
	.align		4
.L_17:
        /*0060*/ 	.byte	0x02, 0x4a
	.zero		1
	.zero		1


	//----- nvinfo : EIATTR_EXIT_INSTR_OFFSETS
	.align		4
        /*0064*/ 	.byte	0x04, 0x1c
        /*0066*/ 	.short	(.L_19 - .L_18)


	//   ....[0]....
.L_18:
        /*0068*/ 	.word	0x00000070


	//   ....[1]....
        /*006c*/ 	.word	0x00000170


	//----- nvinfo : EIATTR_CBANK_PARAM_SIZE
	.align		4
.L_19:
        /*0070*/ 	.byte	0x03, 0x19
        /*0072*/ 	.short	0x0018


	//----- nvinfo : EIATTR_PARAM_CBANK
	.align		4
        /*0074*/ 	.byte	0x04, 0x0a
        /*0076*/ 	.short	(.L_21 - .L_20)
	.align		4
.L_20:
        /*0078*/ 	.word	index@(.nv.constant0._Z7count_pPKiPiii)
        /*007c*/ 	.short	0x0380
        /*007e*/ 	.short	0x0018


	//----- nvinfo : EIATTR_SW_WAR
	.align		4
.L_21:
        /*0080*/ 	.byte	0x04, 0x36
        /*0082*/ 	.short	(.L_23 - .L_22)
.L_22:
        /*0084*/ 	.word	0x00000008
.L_23:


//--------------------- .nv.callgraph             --------------------------
	.section	.nv.callgraph,"",@"SHT_CUDA_CALLGRAPH"
	.align	4
	.sectionentsize	8
	.align		4
        /*0000*/ 	.word	0x00000000
	.align		4
        /*0004*/ 	.word	0xffffffff
	.align		4
        /*0008*/ 	.word	0x00000000
	.align		4
        /*000c*/ 	.word	0xfffffffe
	.align		4
        /*0010*/ 	.word	0x00000000
	.align		4
        /*0014*/ 	.word	0xfffffffd
	.align		4
        /*0018*/ 	.word	0x00000000
	.align		4
        /*001c*/ 	.word	0xfffffffc


//--------------------- .text._Z7count_pPKiPiii   --------------------------
	.section	.text._Z7count_pPKiPiii,"ax",@progbits
	.align	128
        .global         _Z7count_pPKiPiii
        .type           _Z7count_pPKiPiii,@function
        .size           _Z7count_pPKiPiii,(.L_x_1 - _Z7count_pPKiPiii)
        .other          _Z7count_pPKiPiii,@"STO_CUDA_ENTRY STV_DEFAULT"
_Z7count_pPKiPiii:
.text._Z7count_pPKiPiii:
[----:B------:R-:W-:Y:S01]  /*0000*/  LDC R1, c[0x0][0x37c] ;  /* 0x0000df00ff017b82 */ /* 0x000fe20000000800 */
[----:B------:R-:W0:Y:S07]  /*0010*/  S2R R0, SR_TID.X ;  /* 0x0000000000007919 */ /* 0x000e2e0000002100 */
[----:B------:R-:W0:Y:S01]  /*0020*/  S2UR UR4, SR_CTAID.X ;  /* 0x00000000000479c3 */ /* 0x000e220000002500 */
[----:B------:R-:W1:Y:S07]  /*0030*/  LDCU UR5, c[0x0][0x390] ;  /* 0x00007200ff0577ac */ /* 0x000e6e0008000800 */
[----:B------:R-:W0:Y:S02]  /*0040*/  LDC R5, c[0x0][0x360] ;  /* 0x0000d800ff057b82 */ /* 0x000e240000000800 */
[----:B0-----:R-:W-:-:S05]  /*0050*/  IMAD R5, R5, UR4, R0 ;  /* 0x0000000405057c24 */ /* 0x001fca000f8e0200 */
[----:B-1----:R-:W-:-:S13]  /*0060*/  ISETP.GE.AND P0, PT, R5, UR5, PT ;  /* 0x0000000505007c0c */ /* 0x002fda000bf06270 */
[----:B------:R-:W-:Y:S05]  /*0070*/  @P0 EXIT ;  /* 0x000000000000094d */ /* 0x000fea0003800000 */
[----:B------:R-:W0:Y:S01]  /*0080*/  LDC.64 R2, c[0x0][0x380] ;  /* 0x0000e000ff027b82 */ /* 0x000e220000000a00 */
[----:B------:R-:W1:Y:S01]  /*0090*/  LDCU.64 UR6, c[0x0][0x358] ;  /* 0x00006b00ff0677ac */ /* 0x000e620008000a00 */
[----:B------:R-:W2:Y:S01]  /*00a0*/  LDCU UR4, c[0x0][0x394] ;  /* 0x00007280ff0477ac */ /* 0x000ea20008000800 */
[----:B0-----:R-:W-:-:S06]  /*00b0*/  IMAD.WIDE R2, R5, 0x4, R2 ;  /* 0x0000000405027825 */ /* 0x001fcc00078e0202 */
[----:B-1----:R-:W2:Y:S01]  /*00c0*/  LDG.E R2, desc[UR6][R2.64] ;  /* 0x0000000602027981 */ /* 0x002ea2000c1e1900 */
[----:B------:R-:W0:Y:S01]  /*00d0*/  LDC.64 R4, c[0x0][0x388] ;  /* 0x0000e200ff047b82 */ /* 0x000e220000000a00 */
[----:B------:R-:W1:Y:S01]  /*00e0*/  S2R R6, SR_LANEID ;  /* 0x0000000000067919 */ /* 0x000e620000000000 */
[----:B--2---:R-:W-:Y:S01]  /*00f0*/  ISETP.NE.AND P0, PT, R2, UR4, PT ;  /* 0x0000000402007c0c */ /* 0x004fe2000bf05270 */
[----:B------:R-:W-:Y:S02]  /*0100*/  VOTEU.ANY UR4, UPT, PT ;  /* 0x0000000000047886 */ /* 0x000fe400038e0100 */
[----:B------:R-:W-:Y:S01]  /*0110*/  UFLO.U32 UR4, UR4 ;  /* 0x00000004000472bd */ /* 0x000fe200080e0000 */
[----:B------:R-:W-:-:S04]  /*0120*/  SEL R0, RZ, 0x1, P0 ;  /* 0x00000001ff007807 */ /* 0x000fc80000000000 */
[----:B------:R-:W2:Y:S01]  /*0130*/  REDUX.SUM UR5, R0 ;  /* 0x00000000000573c4 */ /* 0x000ea2000000c000 */
[----:B-1----:R-:W-:Y:S01]  /*0140*/  ISETP.EQ.U32.AND P0, PT, R6, UR4, PT ;  /* 0x0000000406007c0c */ /* 0x002fe2000bf02070 */
[----:B--2---:R-:W-:-:S12]  /*0150*/  IMAD.U32 R7, RZ, RZ, UR5 ;  /* 0x00000005ff077e24 */ /* 0x004fd8000f8e00ff */
[----:B0-----:R-:W-:Y:S01]  /*0160*/  @P0 REDG.E.ADD.STRONG.GPU desc[UR6][R4.64], R7 ;  /* 0x000000070400098e */ /* 0x001fe2000c12e106 */
[----:B------:R-:W-:Y:S05]  /*0170*/  EXIT ;  /* 0x000000000000794d */ /* 0x000fea0003800000 */
.L_x_0:
[----:B------:R-:W-:-:S00]  /*0180*/  BRA `(.L_x_0) ;  /* 0xfffffffc00fc7947 */ /* 0x000fc0000383ffff */
[----:B------:R-:W-:-:S00]  /*0190*/  NOP ;  /* 0x0000000000007918 */ /* 0x000fc00000000000 */
        /* <DEDUP_REMOVED lines=14> */
.L_x_1:


//--------------------- .nv.shared.reserved.0     --------------------------
	.section	.nv.shared.reserved.0,"aw",@nobits
	.weak		__nv_reservedSMEM_offset_0_alias
	.size		__nv_reservedSMEM_offset_0_alias, 0, 64
	.other		__nv_reservedSMEM_offset_0_alias,@"STO_CUDA_RESERVED_SHARED STV_DEFAULT"
__nv_reservedSMEM_offset_0_alias:
	.zero		0
	.zero		64


//--------------------- .nv.constant0._Z7count_pPKiPiii --------------------------
	.section	.nv.constant0._Z7count_pPKiPiii,"a",@progbits
	.sectionflags	@""
	.align	4
.nv.constant0._Z7count_pPKiPiii:
	.zero		920


//--------------------- SYMBOLS --------------------------

	.type		.nv.reservedSmem.offset0,@object
	.size		.nv.reservedSmem.offset0,0x4
